//
// Generated by NVIDIA NVVM Compiler
//
// Compiler Build ID: CL-36424714
// Cuda compilation tools, release 13.0, V13.0.88
// Based on NVVM 20.0.0
//

.version 9.0
.target sm_100
.address_size 64

	// .globl	_Z24batchNormalizationKernelPKfPfS0_S0_S0_S0_fiiii

.visible .entry _Z24batchNormalizationKernelPKfPfS0_S0_S0_S0_fiiii(
	.param .u64 .ptr .align 1 _Z24batchNormalizationKernelPKfPfS0_S0_S0_S0_fiiii_param_0,
	.param .u64 .ptr .align 1 _Z24batchNormalizationKernelPKfPfS0_S0_S0_S0_fiiii_param_1,
	.param .u64 .ptr .align 1 _Z24batchNormalizationKernelPKfPfS0_S0_S0_S0_fiiii_param_2,
	.param .u64 .ptr .align 1 _Z24batchNormalizationKernelPKfPfS0_S0_S0_S0_fiiii_param_3,
	.param .u64 .ptr .align 1 _Z24batchNormalizationKernelPKfPfS0_S0_S0_S0_fiiii_param_4,
	.param .u64 .ptr .align 1 _Z24batchNormalizationKernelPKfPfS0_S0_S0_S0_fiiii_param_5,
	.param .f32 _Z24batchNormalizationKernelPKfPfS0_S0_S0_S0_fiiii_param_6,
	.param .u32 _Z24batchNormalizationKernelPKfPfS0_S0_S0_S0_fiiii_param_7,
	.param .u32 _Z24batchNormalizationKernelPKfPfS0_S0_S0_S0_fiiii_param_8,
	.param .u32 _Z24batchNormalizationKernelPKfPfS0_S0_S0_S0_fiiii_param_9,
	.param .u32 _Z24batchNormalizationKernelPKfPfS0_S0_S0_S0_fiiii_param_10
)
{
	.reg .pred 	%p<2>;
	.reg .b32 	%r<16>;
	.reg .b32 	%f<12>;
	.reg .b64 	%rd<22>;

	ld.param.u64 	%rd2, [_Z24batchNormalizationKernelPKfPfS0_S0_S0_S0_fiiii_param_1];
	ld.param.u64 	%rd3, [_Z24batchNormalizationKernelPKfPfS0_S0_S0_S0_fiiii_param_2];
	ld.param.u64 	%rd4, [_Z24batchNormalizationKernelPKfPfS0_S0_S0_S0_fiiii_param_3];
	ld.param.u64 	%rd5, [_Z24batchNormalizationKernelPKfPfS0_S0_S0_S0_fiiii_param_4];
	ld.param.u64 	%rd6, [_Z24batchNormalizationKernelPKfPfS0_S0_S0_S0_fiiii_param_5];
	ld.param.f32 	%f1, [_Z24batchNormalizationKernelPKfPfS0_S0_S0_S0_fiiii_param_6];
	ld.param.u32 	%r5, [_Z24batchNormalizationKernelPKfPfS0_S0_S0_S0_fiiii_param_7];
	ld.param.u32 	%r2, [_Z24batchNormalizationKernelPKfPfS0_S0_S0_S0_fiiii_param_8];
	ld.param.u32 	%r3, [_Z24batchNormalizationKernelPKfPfS0_S0_S0_S0_fiiii_param_9];
	ld.param.u32 	%r4, [_Z24batchNormalizationKernelPKfPfS0_S0_S0_S0_fiiii_param_10];
	mov.u32 	%r6, %ctaid.x;
	mov.u32 	%r7, %ntid.x;
	mov.u32 	%r8, %tid.x;
	mad.lo.s32 	%r1, %r6, %r7, %r8;
	mul.lo.s32 	%r9, %r2, %r5;
	mul.lo.s32 	%r10, %r9, %r3;
	mul.lo.s32 	%r11, %r10, %r4;
	setp.ge.s32 	%p1, %r1, %r11;
	@%p1 bra 	$L__BB0_2;
	ld.param.u64 	%rd21, [_Z24batchNormalizationKernelPKfPfS0_S0_S0_S0_fiiii_param_0];
	cvta.to.global.u64 	%rd7, %rd21;
	cvta.to.global.u64 	%rd8, %rd5;
	cvta.to.global.u64 	%rd9, %rd6;
	cvta.to.global.u64 	%rd10, %rd3;
	cvta.to.global.u64 	%rd11, %rd4;
	cvta.to.global.u64 	%rd12, %rd2;
	mul.lo.s32 	%r12, %r4, %r3;
	mul.lo.s32 	%r13, %r12, %r2;
	rem.s32 	%r14, %r1, %r13;
	div.s32 	%r15, %r14, %r12;
	mul.wide.s32 	%rd13, %r1, 4;
	add.s64 	%rd14, %rd7, %rd13;
	ld.global.f32 	%f2, [%rd14];
	mul.wide.s32 	%rd15, %r15, 4;
	add.s64 	%rd16, %rd8, %rd15;
	ld.global.f32 	%f3, [%rd16];
	add.s64 	%rd17, %rd9, %rd15;
	ld.global.f32 	%f4, [%rd17];
	add.s64 	%rd18, %rd10, %rd15;
	ld.global.f32 	%f5, [%rd18];
	add.s64 	%rd19, %rd11, %rd15;
	ld.global.f32 	%f6, [%rd19];
	sub.f32 	%f7, %f2, %f3;
	add.f32 	%f8, %f1, %f4;
	sqrt.rn.f32 	%f9, %f8;
	div.rn.f32 	%f10, %f7, %f9;
	fma.rn.f32 	%f11, %f5, %f10, %f6;
	add.s64 	%rd20, %rd12, %rd13;
	st.global.f32 	[%rd20], %f11;
$L__BB0_2:
	ret;

}


// ===== COMPILED SASS (sm_100) =====

	.target	sm_100

	.elftype	@"ET_EXEC"


//--------------------- .note.nv.tkinfo           --------------------------
	.section	.note.nv.tkinfo,"",@"SHT_NOTE"
	.sectionflags	@"SHF_NOTE_NV_TKINFO"
	.tkinfo
        /*0018*/ 	.word	0x00000002
        /*0030*/ 	.string	""
        /*0030*/ 	.string	"ptxas"
        /*0030*/ 	.string	"Cuda compilation tools, release 13.0, V13.0.88"
        /*0030*/ 	.string	"Build cuda_13.0.r13.0/compiler.36424714_0"
        /*0030*/ 	.string	"-arch sm_100 -m 64 "



//--------------------- .note.nv.cuinfo           --------------------------
	.section	.note.nv.cuinfo,"",@"SHT_NOTE"
	.sectionflags	@"SHF_NOTE_NV_CUINFO"
        /*0018*/ 	.short	0x0002
        /*001a*/ 	.short	0x0064
        /*001c*/ 	.short	0x0082
	.zero		2


//--------------------- .nv.info                  --------------------------
	.section	.nv.info,"",@"SHT_CUDA_INFO"
	.align	4


	//----- nvinfo : EIATTR_REGCOUNT
	.align		4
        /*0000*/ 	.byte	0x04, 0x2f
        /*0002*/ 	.short	(.L_1 - .L_0)
	.align		4
.L_0:
        /*0004*/ 	.word	index@(_Z24batchNormalizationKernelPKfPfS0_S0_S0_S0_fiiii)
        /*0008*/ 	.word	0x00000011


	//----- nvinfo : EIATTR_FRAME_SIZE
	.align		4
.L_1:
        /*000c*/ 	.byte	0x04, 0x11
        /*000e*/ 	.short	(.L_3 - .L_2)
	.align		4
.L_2:
        /*0010*/ 	.word	index@($__internal_1_$__cuda_sm3x_div_rn_noftz_f32_slowpath)
        /*0014*/ 	.word	0x00000000


	//----- nvinfo : EIATTR_FRAME_SIZE
	.align		4
.L_3:
        /*0018*/ 	.byte	0x04, 0x11
        /*001a*/ 	.short	(.L_5 - .L_4)
	.align		4
.L_4:
        /*001c*/ 	.word	index@($__internal_0_$__cuda_sm20_sqrt_rn_f32_slowpath)
        /*0020*/ 	.word	0x00000000


	//----- nvinfo : EIATTR_FRAME_SIZE
	.align		4
.L_5:
        /*0024*/ 	.byte	0x04, 0x11
        /*0026*/ 	.short	(.L_7 - .L_6)
	.align		4
.L_6:
        /*0028*/ 	.word	index@(_Z24batchNormalizationKernelPKfPfS0_S0_S0_S0_fiiii)
        /*002c*/ 	.word	0x00000000


	//----- nvinfo : EIATTR_MIN_STACK_SIZE
	.align		4
.L_7:
        /*0030*/ 	.byte	0x04, 0x12
        /*0032*/ 	.short	(.L_9 - .L_8)
	.align		4
.L_8:
        /*0034*/ 	.word	index@(_Z24batchNormalizationKernelPKfPfS0_S0_S0_S0_fiiii)
        /*0038*/ 	.word	0x00000000
.L_9:


//--------------------- .nv.compat                --------------------------
	.section	.nv.compat,"",@"SHT_CUDA_COMPAT_INFO"
	.align	4
        /*0000*/ 	.byte	0x02, 0x09, 0x00, 0x00, 0x02, 0x02, 0x01, 0x00, 0x02, 0x05, 0x05, 0x00, 0x03, 0x07, 0x01, 0x01
        /*0010*/ 	.byte	0x02, 0x03, 0x00, 0x00, 0x02, 0x06, 0x01, 0x00, 0x04, 0x0b, 0x08, 0x00, 0x01, 0x00, 0x00, 0x00
        /*0020*/ 	.byte	0x00, 0x00, 0x00, 0x00


//--------------------- .nv.info._Z24batchNormalizationKernelPKfPfS0_S0_S0_S0_fiiii --------------------------
	.section	.nv.info._Z24batchNormalizationKernelPKfPfS0_S0_S0_S0_fiiii,"",@"SHT_CUDA_INFO"
	.sectionflags	@""
	.align	4


	//----- nvinfo : EIATTR_CUDA_API_VERSION
	.align		4
        /*0000*/ 	.byte	0x04, 0x37
        /*0002*/ 	.short	(.L_11 - .L_10)
.L_10:
        /*0004*/ 	.word	0x00000082


	//----- nvinfo : EIATTR_KPARAM_INFO
	.align		4
.L_11:
        /*0008*/ 	.byte	0x04, 0x17
        /*000a*/ 	.short	(.L_13 - .L_12)
.L_12:
        /*000c*/ 	.word	0x00000000
        /*0010*/ 	.short	0x000a
        /*0012*/ 	.short	0x0040
        /*0014*/ 	.byte	0x00, 0xf0, 0x11, 0x00


	//----- nvinfo : EIATTR_KPARAM_INFO
	.align		4
.L_13:
        /*0018*/ 	.byte	0x04, 0x17
        /*001a*/ 	.short	(.L_15 - .L_14)
.L_14:
        /*001c*/ 	.word	0x00000000
        /*0020*/ 	.short	0x0009
        /*0022*/ 	.short	0x003c
        /*0024*/ 	.byte	0x00, 0xf0, 0x11, 0x00


	//----- nvinfo : EIATTR_KPARAM_INFO
	.align		4
.L_15:
        /*0028*/ 	.byte	0x04, 0x17
        /*002a*/ 	.short	(.L_17 - .L_16)
.L_16:
        /*002c*/ 	.word	0x00000000
        /*0030*/ 	.short	0x0008
        /*0032*/ 	.short	0x0038
        /*0034*/ 	.byte	0x00, 0xf0, 0x11, 0x00


	//----- nvinfo : EIATTR_KPARAM_INFO
	.align		4
.L_17:
        /*0038*/ 	.byte	0x04, 0x17
        /*003a*/ 	.short	(.L_19 - .L_18)
.L_18:
        /*003c*/ 	.word	0x00000000
        /*0040*/ 	.short	0x0007
        /*0042*/ 	.short	0x0034
        /*0044*/ 	.byte	0x00, 0xf0, 0x11, 0x00


	//----- nvinfo : EIATTR_KPARAM_INFO
	.align		4
.L_19:
        /*0048*/ 	.byte	0x04, 0x17
        /*004a*/ 	.short	(.L_21 - .L_20)
.L_20:
        /*004c*/ 	.word	0x00000000
        /*0050*/ 	.short	0x0006
        /*0052*/ 	.short	0x0030
        /*0054*/ 	.byte	0x00, 0xf0, 0x11, 0x00


	//----- nvinfo : EIATTR_KPARAM_INFO
	.align		4
.L_21:
        /*0058*/ 	.byte	0x04, 0x17
        /*005a*/ 	.short	(.L_23 - .L_22)
.L_22:
        /*005c*/ 	.word	0x00000000
        /*0060*/ 	.short	0x0005
        /*0062*/ 	.short	0x0028
        /*0064*/ 	.byte	0x00, 0xf5, 0x21, 0x00


	//----- nvinfo : EIATTR_KPARAM_INFO
	.align		4
.L_23:
        /*0068*/ 	.byte	0x04, 0x17
        /*006a*/ 	.short	(.L_25 - .L_24)
.L_24:
        /*006c*/ 	.word	0x00000000
        /*0070*/ 	.short	0x0004
        /*0072*/ 	.short	0x0020
        /*0074*/ 	.byte	0x00, 0xf5, 0x21, 0x00


	//----- nvinfo : EIATTR_KPARAM_INFO
	.align		4
.L_25:
        /*0078*/ 	.byte	0x04, 0x17
        /*007a*/ 	.short	(.L_27 - .L_26)
.L_26:
        /*007c*/ 	.word	0x00000000
        /*0080*/ 	.short	0x0003
        /*0082*/ 	.short	0x0018
        /*0084*/ 	.byte	0x00, 0xf5, 0x21, 0x00


	//----- nvinfo : EIATTR_KPARAM_INFO
	.align		4
.L_27:
        /*0088*/ 	.byte	0x04, 0x17
        /*008a*/ 	.short	(.L_29 - .L_28)
.L_28:
        /*008c*/ 	.word	0x00000000
        /*0090*/ 	.short	0x0002
        /*0092*/ 	.short	0x0010
        /*0094*/ 	.byte	0x00, 0xf5, 0x21, 0x00


	//----- nvinfo : EIATTR_KPARAM_INFO
	.align		4
.L_29:
        /*0098*/ 	.byte	0x04, 0x17
        /*009a*/ 	.short	(.L_31 - .L_30)
.L_30:
        /*009c*/ 	.word	0x00000000
        /*00a0*/ 	.short	0x0001
        /*00a2*/ 	.short	0x0008
        /*00a4*/ 	.byte	0x00, 0xf5, 0x21, 0x00


	//----- nvinfo : EIATTR_KPARAM_INFO
	.align		4
.L_31:
        /*00a8*/ 	.byte	0x04, 0x17
        /*00aa*/ 	.short	(.L_33 - .L_32)
.L_32:
        /*00ac*/ 	.word	0x00000000
        /*00b0*/ 	.short	0x0000
        /*00b2*/ 	.short	0x0000
        /*00b4*/ 	.byte	0x00, 0xf5, 0x21, 0x00


	//----- nvinfo : EIATTR_SPARSE_MMA_MASK
	.align		4
.L_33:
        /*00b8*/ 	.byte	0x03, 0x50
        /*00ba*/ 	.short	0x0000


	//----- nvinfo : EIATTR_MAXREG_COUNT
	.align		4
        /*00bc*/ 	.byte	0x03, 0x1b
        /*00be*/ 	.short	0x00ff


	//----- nvinfo : EIATTR_MERCURY_ISA_VERSION
	.align		4
        /*00c0*/ 	.byte	0x03, 0x5f
        /*00c2*/ 	.short	0x0101


	//----- nvinfo : EIATTR_VRC_CTA_INIT_COUNT
	.align		4
        /*00c4*/ 	.byte	0x02, 0x4a
	.zero		1
	.zero		1


	//----- nvinfo : EIATTR_EXIT_INSTR_OFFSETS
	.align		4
        /*00c8*/ 	.byte	0x04, 0x1c
        /*00ca*/ 	.short	(.L_35 - .L_34)


	//   ....[0]....
.L_34:
        /*00cc*/ 	.word	0x000000c0


	//   ....[1]....
        /*00d0*/ 	.word	0x00000730


	//----- nvinfo : EIATTR_CRS_STACK_SIZE
	.align		4
.L_35:
        /*00d4*/ 	.byte	0x04, 0x1e
        /*00d6*/ 	.short	(.L_37 - .L_36)
.L_36:
        /*00d8*/ 	.word	0x00000000


	//----- nvinfo : EIATTR_CBANK_PARAM_SIZE
	.align		4
.L_37:
        /*00dc*/ 	.byte	0x03, 0x19
        /*00de*/ 	.short	0x0044


	//----- nvinfo : EIATTR_PARAM_CBANK
	.align		4
        /*00e0*/ 	.byte	0x04, 0x0a
        /*00e2*/ 	.short	(.L_39 - .L_38)
	.align		4
.L_38:
        /*00e4*/ 	.word	index@(.nv.constant0._Z24batchNormalizationKernelPKfPfS0_S0_S0_S0_fiiii)
        /*00e8*/ 	.short	0x0380
        /*00ea*/ 	.short	0x0044


	//----- nvinfo : EIATTR_SW_WAR
	.align		4
.L_39:
        /*00ec*/ 	.byte	0x04, 0x36
        /*00ee*/ 	.short	(.L_41 - .L_40)
.L_40:
        /*00f0*/ 	.word	0x00000008
.L_41:


//--------------------- .nv.callgraph             --------------------------
	.section	.nv.callgraph,"",@"SHT_CUDA_CALLGRAPH"
	.align	4
	.sectionentsize	8
	.align		4
        /*0000*/ 	.word	0x00000000
	.align		4
        /*0004*/ 	.word	0xffffffff
	.align		4
        /*0008*/ 	.word	0x00000000
	.align		4
        /*000c*/ 	.word	0xfffffffe
	.align		4
        /*0010*/ 	.word	0x00000000
	.align		4
        /*0014*/ 	.word	0xfffffffd
	.align		4
        /*0018*/ 	.word	0x00000000
	.align		4
        /*001c*/ 	.word	0xfffffffc


//--------------------- .text._Z24batchNormalizationKernelPKfPfS0_S0_S0_S0_fiiii --------------------------
	.section	.text._Z24batchNormalizationKernelPKfPfS0_S0_S0_S0_fiiii,"ax",@progbits
	.align	128
        .global         _Z24batchNormalizationKernelPKfPfS0_S0_S0_S0_fiiii
        .type           _Z24batchNormalizationKernelPKfPfS0_S0_S0_S0_fiiii,@function
        .size           _Z24batchNormalizationKernelPKfPfS0_S0_S0_S0_fiiii,(.L_x_19 - _Z24batchNormalizationKernelPKfPfS0_S0_S0_S0_fiiii)
        .other          _Z24batchNormalizationKernelPKfPfS0_S0_S0_S0_fiiii,@"STO_CUDA_ENTRY STV_DEFAULT"
_Z24batchNormalizationKernelPKfPfS0_S0_S0_S0_fiiii:
.text._Z24batchNormalizationKernelPKfPfS0_S0_S0_S0_fiiii:
[----:B------:R-:W-:Y:S01]  /*0000*/  LDC R1, c[0x0][0x37c] ;  /* 0x0000df00ff017b82 */ /* 0x000fe20000000800 */
[----:B------:R-:W0:Y:S01]  /*0010*/  S2R R3, SR_TID.X ;  /* 0x0000000000037919 */ /* 0x000e220000002100 */
[----:B------:R-:W1:Y:S06]  /*0020*/  LDCU UR4, c[0x0][0x3b4] ;  /* 0x00007680ff0477ac */ /* 0x000e6c0008000800 */
[----:B------:R-:W0:Y:S01]  /*0030*/  S2UR UR5, SR_CTAID.X ;  /* 0x00000000000579c3 */ /* 0x000e220000002500 */
[----:B------:R-:W1:Y:S07]  /*0040*/  LDCU.64 UR6, c[0x0][0x3b8] ;  /* 0x00007700ff0677ac */ /* 0x000e6e0008000a00 */
[----:B------:R-:W0:Y:S08]  /*0050*/  LDC R4, c[0x0][0x360] ;  /* 0x0000d800ff047b82 */ /* 0x000e300000000800 */
[----:B------:R-:W2:Y:S01]  /*0060*/  LDC R0, c[0x0][0x3c0] ;  /* 0x0000f000ff007b82 */ /* 0x000ea20000000800 */
[----:B-1----:R-:W-:-:S04]  /*0070*/  UIMAD UR4, UR6, UR4, URZ ;  /* 0x00000004060472a4 */ /* 0x002fc8000f8e02ff */
[----:B------:R-:W-:Y:S01]  /*0080*/  UIMAD UR4, UR4, UR7, URZ ;  /* 0x00000007040472a4 */ /* 0x000fe2000f8e02ff */
[----:B0-----:R-:W-:-:S05]  /*0090*/  IMAD R4, R4, UR5, R3 ;  /* 0x0000000504047c24 */ /* 0x001fca000f8e0203 */
[----:B--2---:R-:W-:-:S05]  /*00a0*/  IMAD R3, R0, UR4, RZ ;  /* 0x0000000400037c24 */ /* 0x004fca000f8e02ff */
[----:B------:R-:W-:-:S13]  /*00b0*/  ISETP.GE.AND P0, PT, R4, R3, PT ;  /* 0x000000030400720c */ /* 0x000fda0003f06270 */
[----:B------:R-:W-:Y:S05]  /*00c0*/  @P0 EXIT ;  /* 0x000000000000094d */ /* 0x000fea0003800000 */
[----:B------:R-:W-:Y:S01]  /*00d0*/  IMAD R0, R0, UR7, RZ ;  /* 0x0000000700007c24 */ /* 0x000fe2000f8e02ff */
[----:B------:R-:W-:Y:S01]  /*00e0*/  IABS R9, R4 ;  /* 0x0000000400097213 */ /* 0x000fe20000000000 */
[----:B------:R-:W0:Y:S01]  /*00f0*/  LDCU.64 UR4, c[0x0][0x358] ;  /* 0x00006b00ff0477ac */ /* 0x000e220008000a00 */
[----:B------:R-:W-:Y:S01]  /*0100*/  ISETP.GE.AND P2, PT, R4, RZ, PT ;  /* 0x000000ff0400720c */ /* 0x000fe20003f46270 */
[----:B------:R-:W-:Y:S01]  /*0110*/  IMAD R11, R0, UR6, RZ ;  /* 0x00000006000b7c24 */ /* 0x000fe2000f8e02ff */
[----:B------:R-:W-:Y:S01]  /*0120*/  IABS R2, R0 ;  /* 0x0000000000027213 */ /* 0x000fe20000000000 */
[----:B------:R-:W1:Y:S01]  /*0130*/  LDC.64 R12, c[0x0][0x390] ;  /* 0x0000e400ff0c7b82 */ /* 0x000e620000000a00 */
[----:B------:R-:W2:Y:S02]  /*0140*/  LDCU UR6, c[0x0][0x3b0] ;  /* 0x00007600ff0677ac */ /* 0x000ea40008000800 */
[-C--:B------:R-:W-:Y:S02]  /*0150*/  IABS R8, R11.reuse ;  /* 0x0000000b00087213 */ /* 0x080fe40000000000 */
[----:B------:R-:W-:-:S02]  /*0160*/  IABS R10, R11 ;  /* 0x0000000b000a7213 */ /* 0x000fc40000000000 */
[----:B------:R-:W3:Y:S08]  /*0170*/  I2F.RP R3, R8 ;  /* 0x0000000800037306 */ /* 0x000ef00000209400 */
[----:B---3--:R-:W3:Y:S02]  /*0180*/  MUFU.RCP R3, R3 ;  /* 0x0000000300037308 */ /* 0x008ee40000001000 */
[----:B---3--:R-:W-:-:S02]  /*0190*/  VIADD R6, R3, 0xffffffe ;  /* 0x0ffffffe03067836 */ /* 0x008fc40000000000 */
[----:B------:R-:W-:-:S04]  /*01a0*/  IMAD.MOV R3, RZ, RZ, -R10 ;  /* 0x000000ffff037224 */ /* 0x000fc800078e0a0a */
[----:B------:R3:W4:Y:S02]  /*01b0*/  F2I.FTZ.U32.TRUNC.NTZ R7, R6 ;  /* 0x0000000600077305 */ /* 0x000724000021f000 */
[----:B---3--:R-:W-:Y:S02]  /*01c0*/  IMAD.MOV.U32 R6, RZ, RZ, RZ ;  /* 0x000000ffff067224 */ /* 0x008fe400078e00ff */
[----:B----4-:R-:W-:-:S04]  /*01d0*/  IMAD.MOV R5, RZ, RZ, -R7 ;  /* 0x000000ffff057224 */ /* 0x010fc800078e0a07 */
[----:B------:R-:W-:-:S04]  /*01e0*/  IMAD R5, R5, R8, RZ ;  /* 0x0000000805057224 */ /* 0x000fc800078e02ff */
[----:B------:R-:W-:Y:S01]  /*01f0*/  IMAD.HI.U32 R7, R7, R5, R6 ;  /* 0x0000000507077227 */ /* 0x000fe200078e0006 */
[----:B------:R-:W-:Y:S01]  /*0200*/  MOV R6, R9 ;  /* 0x0000000900067202 */ /* 0x000fe20000000f00 */
[----:B------:R-:W3:Y:S01]  /*0210*/  I2F.RP R5, R2 ;  /* 0x0000000200057306 */ /* 0x000ee20000209400 */
[----:B------:R-:W-:-:S03]  /*0220*/  IABS R9, R0 ;  /* 0x0000000000097213 */ /* 0x000fc60000000000 */
[----:B------:R-:W-:Y:S01]  /*0230*/  IMAD.HI.U32 R7, R7, R6, RZ ;  /* 0x0000000607077227 */ /* 0x000fe200078e00ff */
[----:B------:R-:W-:-:S03]  /*0240*/  IADD3 R9, PT, PT, RZ, -R9, RZ ;  /* 0x80000009ff097210 */ /* 0x000fc60007ffe0ff */
[----:B------:R-:W-:-:S05]  /*0250*/  IMAD R3, R7, R3, R6 ;  /* 0x0000000307037224 */ /* 0x000fca00078e0206 */
[----:B------:R-:W-:Y:S01]  /*0260*/  ISETP.GT.U32.AND P0, PT, R8, R3, PT ;  /* 0x000000030800720c */ /* 0x000fe20003f04070 */
[----:B---3--:R-:W3:-:S12]  /*0270*/  MUFU.RCP R5, R5 ;  /* 0x0000000500057308 */ /* 0x008ed80000001000 */
[----:B------:R-:W-:Y:S01]  /*0280*/  @!P0 IMAD.IADD R3, R3, 0x1, -R8 ;  /* 0x0000000103038824 */ /* 0x000fe200078e0a08 */
[----:B------:R-:W-:-:S04]  /*0290*/  ISETP.NE.AND P0, PT, R11, RZ, PT ;  /* 0x000000ff0b00720c */ /* 0x000fc80003f05270 */
[----:B------:R-:W-:Y:S01]  /*02a0*/  ISETP.GT.U32.AND P1, PT, R8, R3, PT ;  /* 0x000000030800720c */ /* 0x000fe20003f24070 */
[----:B---3--:R-:W-:-:S04]  /*02b0*/  VIADD R6, R5, 0xffffffe ;  /* 0x0ffffffe05067836 */ /* 0x008fc80000000000 */
[----:B------:R3:W4:Y:S08]  /*02c0*/  F2I.FTZ.U32.TRUNC.NTZ R7, R6 ;  /* 0x0000000600077305 */ /* 0x000730000021f000 */
[----:B------:R-:W-:Y:S01]  /*02d0*/  @!P1 IADD3 R3, PT, PT, R3, -R8, RZ ;  /* 0x8000000803039210 */ /* 0x000fe20007ffe0ff */
[----:B---3--:R-:W-:-:S04]  /*02e0*/  IMAD.MOV.U32 R6, RZ, RZ, RZ ;  /* 0x000000ffff067224 */ /* 0x008fc800078e00ff */
[----:B------:R-:W-:Y:S01]  /*02f0*/  @!P2 IMAD.MOV R3, RZ, RZ, -R3 ;  /* 0x000000ffff03a224 */ /* 0x000fe200078e0a03 */
[----:B------:R-:W-:Y:S01]  /*0300*/  @!P0 LOP3.LUT R3, RZ, R11, RZ, 0x33, !PT ;  /* 0x0000000bff038212 */ /* 0x000fe200078e33ff */
[----:B----4-:R-:W-:Y:S01]  /*0310*/  IMAD.MOV R5, RZ, RZ, -R7 ;  /* 0x000000ffff057224 */ /* 0x010fe200078e0a07 */
[----:B------:R-:W3:Y:S02]  /*0320*/  LDC.64 R10, c[0x0][0x3a8] ;  /* 0x0000ea00ff0a7b82 */ /* 0x000ee40000000a00 */
[----:B------:R-:W-:Y:S01]  /*0330*/  IABS R8, R3 ;  /* 0x0000000300087213 */ /* 0x000fe20000000000 */
[----:B------:R-:W-:Y:S01]  /*0340*/  IMAD R5, R5, R2, RZ ;  /* 0x0000000205057224 */ /* 0x000fe200078e02ff */
[----:B------:R-:W-:-:S03]  /*0350*/  LOP3.LUT R3, R3, R0, RZ, 0x3c, !PT ;  /* 0x0000000003037212 */ /* 0x000fc600078e3cff */
[----:B------:R-:W-:Y:S01]  /*0360*/  IMAD.HI.U32 R6, R7, R5, R6 ;  /* 0x0000000507067227 */ /* 0x000fe200078e0006 */
[----:B------:R-:W-:Y:S02]  /*0370*/  MOV R7, R9 ;  /* 0x0000000900077202 */ /* 0x000fe40000000f00 */
[----:B------:R-:W-:Y:S01]  /*0380*/  ISETP.GE.AND P1, PT, R3, RZ, PT ;  /* 0x000000ff0300720c */ /* 0x000fe20003f26270 */
[----:B------:R-:W-:Y:S02]  /*0390*/  IMAD.MOV.U32 R5, RZ, RZ, R8 ;  /* 0x000000ffff057224 */ /* 0x000fe400078e0008 */
[----:B------:R-:W4:Y:S02]  /*03a0*/  LDC.64 R8, c[0x0][0x3a0] ;  /* 0x0000e800ff087b82 */ /* 0x000f240000000a00 */
[----:B------:R-:W-:-:S04]  /*03b0*/  IMAD.HI.U32 R6, R6, R5, RZ ;  /* 0x0000000506067227 */ /* 0x000fc800078e00ff */
[----:B------:R-:W-:-:S05]  /*03c0*/  IMAD R5, R6, R7, R5 ;  /* 0x0000000706057224 */ /* 0x000fca00078e0205 */
[----:B------:R-:W-:-:S13]  /*03d0*/  ISETP.GT.U32.AND P2, PT, R2, R5, PT ;  /* 0x000000050200720c */ /* 0x000fda0003f44070 */
[----:B------:R-:W-:Y:S02]  /*03e0*/  @!P2 IMAD.IADD R5, R5, 0x1, -R2 ;  /* 0x000000010505a824 */ /* 0x000fe400078e0a02 */
[----:B------:R-:W-:Y:S01]  /*03f0*/  @!P2 VIADD R6, R6, 0x1 ;  /* 0x000000010606a836 */ /* 0x000fe20000000000 */
[----:B------:R-:W-:Y:S02]  /*0400*/  ISETP.NE.AND P2, PT, R0, RZ, PT ;  /* 0x000000ff0000720c */ /* 0x000fe40003f45270 */
[----:B------:R-:W-:Y:S02]  /*0410*/  ISETP.GE.U32.AND P0, PT, R5, R2, PT ;  /* 0x000000020500720c */ /* 0x000fe40003f06070 */
[----:B------:R-:W2:Y:S11]  /*0420*/  LDC.64 R2, c[0x0][0x380] ;  /* 0x0000e000ff027b82 */ /* 0x000eb60000000a00 */
[----:B------:R-:W-:-:S05]  /*0430*/  @P0 IADD3 R6, PT, PT, R6, 0x1, RZ ;  /* 0x0000000106060810 */ /* 0x000fca0007ffe0ff */
[----:B------:R-:W-:Y:S02]  /*0440*/  IMAD.MOV.U32 R5, RZ, RZ, R6 ;  /* 0x000000ffff057224 */ /* 0x000fe400078e0006 */
[----:B------:R-:W1:Y:S02]  /*0450*/  LDC.64 R6, c[0x0][0x398] ;  /* 0x0000e600ff067b82 */ /* 0x000e640000000a00 */
[----:B------:R-:W-:Y:S01]  /*0460*/  @!P1 IMAD.MOV R5, RZ, RZ, -R5 ;  /* 0x000000ffff059224 */ /* 0x000fe200078e0a05 */
[----:B------:R-:W-:-:S05]  /*0470*/  @!P2 LOP3.LUT R5, RZ, R0, RZ, 0x33, !PT ;  /* 0x00000000ff05a212 */ /* 0x000fca00078e33ff */
[----:B---3--:R-:W-:-:S06]  /*0480*/  IMAD.WIDE R10, R5, 0x4, R10 ;  /* 0x00000004050a7825 */ /* 0x008fcc00078e020a */
[----:B0-----:R-:W3:Y:S01]  /*0490*/  LDG.E R10, desc[UR4][R10.64] ;  /* 0x000000040a0a7981 */ /* 0x001ee2000c1e1900 */
[----:B----4-:R-:W-:-:S04]  /*04a0*/  IMAD.WIDE R8, R5, 0x4, R8 ;  /* 0x0000000405087825 */ /* 0x010fc800078e0208 */
[----:B--2---:R-:W-:Y:S02]  /*04b0*/  IMAD.WIDE R2, R4, 0x4, R2 ;  /* 0x0000000404027825 */ /* 0x004fe400078e0202 */
[----:B------:R-:W2:Y:S02]  /*04c0*/  LDG.E R9, desc[UR4][R8.64] ;  /* 0x0000000408097981 */ /* 0x000ea4000c1e1900 */
[C---:B-1----:R-:W-:Y:S02]  /*04d0*/  IMAD.WIDE R12, R5.reuse, 0x4, R12 ;  /* 0x00000004050c7825 */ /* 0x042fe400078e020c */
[----:B------:R3:W2:Y:S02]  /*04e0*/  LDG.E R0, desc[UR4][R2.64] ;  /* 0x0000000402007981 */ /* 0x0006a4000c1e1900 */
[----:B------:R-:W-:Y:S02]  /*04f0*/  IMAD.WIDE R6, R5, 0x4, R6 ;  /* 0x0000000405067825 */ /* 0x000fe400078e0206 */
[----:B------:R0:W5:Y:S04]  /*0500*/  LDG.E R5, desc[UR4][R12.64] ;  /* 0x000000040c057981 */ /* 0x000168000c1e1900 */
[----:B------:R0:W5:Y:S01]  /*0510*/  LDG.E R6, desc[UR4][R6.64] ;  /* 0x0000000406067981 */ /* 0x000162000c1e1900 */
[----:B------:R-:W-:Y:S01]  /*0520*/  BSSY.RECONVERGENT B0, `(.L_x_0) ;  /* 0x000000f000007945 */ /* 0x000fe20003800200 */
[----:B---3--:R-:W-:-:S05]  /*0530*/  FADD R2, R10, UR6 ;  /* 0x000000060a027e21 */ /* 0x008fca0008000000 */
[----:B------:R-:W-:Y:S01]  /*0540*/  IADD3 R10, PT, PT, R2, -0xd000000, RZ ;  /* 0xf3000000020a7810 */ /* 0x000fe20007ffe0ff */
[----:B------:R0:W1:Y:S03]  /*0550*/  MUFU.RSQ R11, R2 ;  /* 0x00000002000b7308 */ /* 0x0000660000001400 */
[----:B------:R-:W-:Y:S01]  /*0560*/  ISETP.GT.U32.AND P0, PT, R10, 0x727fffff, PT ;  /* 0x727fffff0a00780c */ /* 0x000fe20003f04070 */
[----:B--2---:R-:W-:-:S12]  /*0570*/  FADD R0, R0, -R9 ;  /* 0x8000000900007221 */ /* 0x004fd80000000000 */
[----:B0-----:R-:W-:Y:S05]  /*0580*/  @!P0 BRA `(.L_x_1) ;  /* 0x0000000000108947 */ /* 0x001fea0003800000 */
[----:B-1----:R-:W-:-:S07]  /*0590*/  MOV R11, 0x5b0 ;  /* 0x000005b0000b7802 */ /* 0x002fce0000000f00 */
[----:B-----5:R-:W-:Y:S05]  /*05a0*/  CALL.REL.NOINC `($__internal_0_$__cuda_sm20_sqrt_rn_f32_slowpath) ;  /* 0x0000000000647944 */ /* 0x020fea0003c00000 */
[----:B------:R-:W-:Y:S01]  /*05b0*/  IMAD.MOV.U32 R3, RZ, RZ, R7 ;  /* 0x000000ffff037224 */ /* 0x000fe200078e0007 */
[----:B------:R-:W-:Y:S06]  /*05c0*/  BRA `(.L_x_2) ;  /* 0x0000000000107947 */ /* 0x000fec0003800000 */
.L_x_1:
[----:B-1----:R-:W-:Y:S01]  /*05d0*/  FMUL.FTZ R3, R2, R11 ;  /* 0x0000000b02037220 */ /* 0x002fe20000410000 */
[----:B------:R-:W-:-:S03]  /*05e0*/  FMUL.FTZ R7, R11, 0.5 ;  /* 0x3f0000000b077820 */ /* 0x000fc60000410000 */
[----:B------:R-:W-:-:S04]  /*05f0*/  FFMA R2, -R3, R3, R2 ;  /* 0x0000000303027223 */ /* 0x000fc80000000102 */
[----:B------:R-:W-:-:S07]  /*0600*/  FFMA R3, R2, R7, R3 ;  /* 0x0000000702037223 */ /* 0x000fce0000000003 */
.L_x_2:
[----:B------:R-:W-:Y:S05]  /*0610*/  BSYNC.RECONVERGENT B0 ;  /* 0x0000000000007941 */ /* 0x000fea0003800200 */
.L_x_0:
[----:B------:R-:W0:Y:S01]  /*0620*/  MUFU.RCP R2, R3 ;  /* 0x0000000300027308 */ /* 0x000e220000001000 */
[----:B------:R-:W-:Y:S07]  /*0630*/  BSSY.RECONVERGENT B0, `(.L_x_3) ;  /* 0x000000b000007945 */ /* 0x000fee0003800200 */
[----:B------:R-:W1:Y:S01]  /*0640*/  FCHK P0, R0, R3 ;  /* 0x0000000300007302 */ /* 0x000e620000000000 */
[----:B0-----:R-:W-:-:S04]  /*0650*/  FFMA R7, R2, -R3, 1 ;  /* 0x3f80000002077423 */ /* 0x001fc80000000803 */
[----:B------:R-:W-:-:S04]  /*0660*/  FFMA R7, R2, R7, R2 ;  /* 0x0000000702077223 */ /* 0x000fc80000000002 */
[----:B------:R-:W-:-:S04]  /*0670*/  FFMA R2, R0, R7, RZ ;  /* 0x0000000700027223 */ /* 0x000fc800000000ff */
[----:B------:R-:W-:-:S04]  /*0680*/  FFMA R8, R2, -R3, R0 ;  /* 0x8000000302087223 */ /* 0x000fc80000000000 */
[----:B------:R-:W-:Y:S01]  /*0690*/  FFMA R7, R7, R8, R2 ;  /* 0x0000000807077223 */ /* 0x000fe20000000002 */
[----:B-1----:R-:W-:Y:S06]  /*06a0*/  @!P0 BRA `(.L_x_4) ;  /* 0x00000000000c8947 */ /* 0x002fec0003800000 */
[----:B------:R-:W-:-:S07]  /*06b0*/  MOV R2, 0x6d0 ;  /* 0x000006d000027802 */ /* 0x000fce0000000f00 */
[----:B-----5:R-:W-:Y:S05]  /*06c0*/  CALL.REL.NOINC `($__internal_1_$__cuda_sm3x_div_rn_noftz_f32_slowpath) ;  /* 0x0000000000787944 */ /* 0x020fea0003c00000 */
[----:B------:R-:W-:-:S07]  /*06d0*/  IMAD.MOV.U32 R7, RZ, RZ, R0 ;  /* 0x000000ffff077224 */ /* 0x000fce00078e0000 */
.L_x_4:
[----:B------:R-:W-:Y:S05]  /*06e0*/  BSYNC.RECONVERGENT B0 ;  /* 0x0000000000007941 */ /* 0x000fea0003800200 */
.L_x_3:
[----:B------:R-:W0:Y:S01]  /*06f0*/  LDC.64 R2, c[0x0][0x388] ;  /* 0x0000e200ff027b82 */ /* 0x000e220000000a00 */
[----:B-----5:R-:W-:Y:S01]  /*0700*/  FFMA R7, R5, R7, R6 ;  /* 0x0000000705077223 */ /* 0x020fe20000000006 */
[----:B0-----:R-:W-:-:S05]  /*0710*/  IMAD.WIDE R4, R4, 0x4, R2 ;  /* 0x0000000404047825 */ /* 0x001fca00078e0202 */
[----:B------:R-:W-:Y:S01]  /*0720*/  STG.E desc[UR4][R4.64], R7 ;  /* 0x0000000704007986 */ /* 0x000fe2000c101904 */
[----:B------:R-:W-:Y:S05]  /*0730*/  EXIT ;  /* 0x000000000000794d */ /* 0x000fea0003800000 */
        .weak           $__internal_0_$__cuda_sm20_sqrt_rn_f32_slowpath
        .type           $__internal_0_$__cuda_sm20_sqrt_rn_f32_slowpath,@function
        .size           $__internal_0_$__cuda_sm20_sqrt_rn_f32_slowpath,($__internal_1_$__cuda_sm3x_div_rn_noftz_f32_slowpath - $__internal_0_$__cuda_sm20_sqrt_rn_f32_slowpath)
$__internal_0_$__cuda_sm20_sqrt_rn_f32_slowpath:
[----:B------:R-:W-:-:S13]  /*0740*/  LOP3.LUT P0, RZ, R2, 0x7fffffff, RZ, 0xc0, !PT ;  /* 0x7fffffff02ff7812 */ /* 0x000fda000780c0ff */
[----:B------:R-:W-:Y:S01]  /*0750*/  @!P0 MOV R3, R2 ;  /* 0x0000000200038202 */ /* 0x000fe20000000f00 */
[----:B------:R-:W-:Y:S06]  /*0760*/  @!P0 BRA `(.L_x_5) ;  /* 0x0000000000408947 */ /* 0x000fec0003800000 */
[----:B------:R-:W-:-:S13]  /*0770*/  FSETP.GEU.FTZ.AND P0, PT, R2, RZ, PT ;  /* 0x000000ff0200720b */ /* 0x000fda0003f1e000 */
[----:B------:R-:W-:Y:S01]  /*0780*/  @!P0 IMAD.MOV.U32 R3, RZ, RZ, 0x7fffffff ;  /* 0x7fffffffff038424 */ /* 0x000fe200078e00ff */
[----:B------:R-:W-:Y:S06]  /*0790*/  @!P0 BRA `(.L_x_5) ;  /* 0x0000000000348947 */ /* 0x000fec0003800000 */
[----:B------:R-:W-:-:S13]  /*07a0*/  FSETP.GTU.FTZ.AND P0, PT, |R2|, +INF , PT ;  /* 0x7f8000000200780b */ /* 0x000fda0003f1c200 */
[----:B------:R-:W-:Y:S01]  /*07b0*/  @P0 FADD.FTZ R3, R2, 1 ;  /* 0x3f80000002030421 */ /* 0x000fe20000010000 */
[----:B------:R-:W-:Y:S06]  /*07c0*/  @P0 BRA `(.L_x_5) ;  /* 0x0000000000280947 */ /* 0x000fec0003800000 */
[----:B------:R-:W-:-:S13]  /*07d0*/  FSETP.NEU.FTZ.AND P0, PT, |R2|, +INF , PT ;  /* 0x7f8000000200780b */ /* 0x000fda0003f1d200 */
[----:B------:R-:W-:-:S04]  /*07e0*/  @P0 FFMA R7, R2, 1.84467440737095516160e+19, RZ ;  /* 0x5f80000002070823 */ /* 0x000fc800000000ff */
[----:B------:R-:W0:Y:S02]  /*07f0*/  @P0 MUFU.RSQ R8, R7 ;  /* 0x0000000700080308 */ /* 0x000e240000001400 */
[----:B0-----:R-:W-:Y:S01]  /*0800*/  @P0 FMUL.FTZ R10, R7, R8 ;  /* 0x00000008070a0220 */ /* 0x001fe20000410000 */
[----:B------:R-:W-:-:S03]  /*0810*/  @P0 FMUL.FTZ R8, R8, 0.5 ;  /* 0x3f00000008080820 */ /* 0x000fc60000410000 */
[----:B------:R-:W-:-:S04]  /*0820*/  @P0 FADD.FTZ R3, -R10, -RZ ;  /* 0x800000ff0a030221 */ /* 0x000fc80000010100 */
[----:B------:R-:W-:Y:S01]  /*0830*/  @P0 FFMA R9, R10, R3, R7 ;  /* 0x000000030a090223 */ /* 0x000fe20000000007 */
[----:B------:R-:W-:-:S03]  /*0840*/  @!P0 IMAD.MOV.U32 R3, RZ, RZ, R2 ;  /* 0x000000ffff038224 */ /* 0x000fc600078e0002 */
[----:B------:R-:W-:-:S04]  /*0850*/  @P0 FFMA R8, R9, R8, R10 ;  /* 0x0000000809080223 */ /* 0x000fc8000000000a */
[----:B------:R-:W-:-:S07]  /*0860*/  @P0 FMUL.FTZ R3, R8, 2.3283064365386962891e-10 ;  /* 0x2f80000008030820 */ /* 0x000fce0000410000 */
.L_x_5:
[----:B------:R-:W-:Y:S01]  /*0870*/  MOV R7, R3 ;  /* 0x0000000300077202 */ /* 0x000fe20000000f00 */
[----:B------:R-:W-:Y:S02]  /*0880*/  IMAD.MOV.U32 R2, RZ, RZ, R11 ;  /* 0x000000ffff027224 */ /* 0x000fe400078e000b */
[----:B------:R-:W-:-:S04]  /*0890*/  IMAD.MOV.U32 R3, RZ, RZ, 0x0 ;  /* 0x00000000ff037424 */ /* 0x000fc800078e00ff */
[----:B------:R-:W-:Y:S05]  /*08a0*/  RET.REL.NODEC R2 `(_Z24batchNormalizationKernelPKfPfS0_S0_S0_S0_fiiii) ;  /* 0xfffffff402d47950 */ /* 0x000fea0003c3ffff */
        .weak           $__internal_1_$__cuda_sm3x_div_rn_noftz_f32_slowpath
        .type           $__internal_1_$__cuda_sm3x_div_rn_noftz_f32_slowpath,@function
        .size           $__internal_1_$__cuda_sm3x_div_rn_noftz_f32_slowpath,(.L_x_19 - $__internal_1_$__cuda_sm3x_div_rn_noftz_f32_slowpath)
$__internal_1_$__cuda_sm3x_div_rn_noftz_f32_slowpath:
[----:B------:R-:W-:Y:S01]  /*08b0*/  SHF.R.U32.HI R8, RZ, 0x17, R3 ;  /* 0x00000017ff087819 */ /* 0x000fe20000011603 */
[----:B------:R-:W-:Y:S01]  /*08c0*/  BSSY.RECONVERGENT B1, `(.L_x_6) ;  /* 0x0000063000017945 */ /* 0x000fe20003800200 */
[--C-:B------:R-:W-:Y:S02]  /*08d0*/  SHF.R.U32.HI R7, RZ, 0x17, R0.reuse ;  /* 0x00000017ff077819 */ /* 0x100fe40000011600 */
[----:B------:R-:W-:Y:S02]  /*08e0*/  LOP3.LUT R13, R8, 0xff, RZ, 0xc0, !PT ;  /* 0x000000ff080d7812 */ /* 0x000fe400078ec0ff */
[----:B------:R-:W-:Y:S01]  /*08f0*/  LOP3.LUT R10, R7, 0xff, RZ, 0xc0, !PT ;  /* 0x000000ff070a7812 */ /* 0x000fe200078ec0ff */
[----:B------:R-:W-:Y:S01]  /*0900*/  IMAD.MOV.U32 R7, RZ, RZ, R0 ;  /* 0x000000ffff077224 */ /* 0x000fe200078e0000 */
[----:B------:R-:W-:-:S03]  /*0910*/  IADD3 R11, PT, PT, R13, -0x1, RZ ;  /* 0xffffffff0d0b7810 */ /* 0x000fc60007ffe0ff */
[----:B------:R-:W-:Y:S01]  /*0920*/  VIADD R9, R10, 0xffffffff ;  /* 0xffffffff0a097836 */ /* 0x000fe20000000000 */
[----:B------:R-:W-:-:S04]  /*0930*/  ISETP.GT.U32.AND P0, PT, R11, 0xfd, PT ;  /* 0x000000fd0b00780c */ /* 0x000fc80003f04070 */
[----:B------:R-:W-:-:S13]  /*0940*/  ISETP.GT.U32.OR P0, PT, R9, 0xfd, P0 ;  /* 0x000000fd0900780c */ /* 0x000fda0000704470 */
[----:B------:R-:W-:Y:S01]  /*0950*/  @!P0 MOV R8, RZ ;  /* 0x000000ff00088202 */ /* 0x000fe20000000f00 */
[----:B------:R-:W-:Y:S06]  /*0960*/  @!P0 BRA `(.L_x_7) ;  /* 0x00000000005c8947 */ /* 0x000fec0003800000 */
[----:B------:R-:W-:Y:S02]  /*0970*/  FSETP.GTU.FTZ.AND P1, PT, |R3|, +INF , PT ;  /* 0x7f8000000300780b */ /* 0x000fe40003f3c200 */
[----:B------:R-:W-:-:S04]  /*0980*/  FSETP.GTU.FTZ.AND P0, PT, |R0|, +INF , PT ;  /* 0x7f8000000000780b */ /* 0x000fc80003f1c200 */
[----:B------:R-:W-:-:S13]  /*0990*/  PLOP3.LUT P0, PT, P0, P1, PT, 0xf8, 0x8f ;  /* 0x00000000008f781c */ /* 0x000fda0000703f70 */
[----:B------:R-:W-:Y:S05]  /*09a0*/  @P0 BRA `(.L_x_8) ;  /* 0x00000004004c0947 */ /* 0x000fea0003800000 */
[----:B------:R-:W-:-:S13]  /*09b0*/  LOP3.LUT P0, RZ, R3, 0x7fffffff, R7, 0xc8, !PT ;  /* 0x7fffffff03ff7812 */ /* 0x000fda000780c807 */
[----:B------:R-:W-:Y:S05]  /*09c0*/  @!P0 BRA `(.L_x_9) ;  /* 0x00000004003c8947 */ /* 0x000fea0003800000 */
[C---:B------:R-:W-:Y:S02]  /*09d0*/  FSETP.NEU.FTZ.AND P2, PT, |R0|.reuse, +INF , PT ;  /* 0x7f8000000000780b */ /* 0x040fe40003f5d200 */
[----:B------:R-:W-:Y:S02]  /*09e0*/  FSETP.NEU.FTZ.AND P1, PT, |R3|, +INF , PT ;  /* 0x7f8000000300780b */ /* 0x000fe40003f3d200 */
[----:B------:R-:W-:-:S11]  /*09f0*/  FSETP.NEU.FTZ.AND P0, PT, |R0|, +INF , PT ;  /* 0x7f8000000000780b */ /* 0x000fd60003f1d200 */
[----:B------:R-:W-:Y:S05]  /*0a00*/  @!P1 BRA !P2, `(.L_x_9) ;  /* 0x00000004002c9947 */ /* 0x000fea0005000000 */
[----:B------:R-:W-:-:S04]  /*0a10*/  LOP3.LUT P2, RZ, R7, 0x7fffffff, RZ, 0xc0, !PT ;  /* 0x7fffffff07ff7812 */ /* 0x000fc8000784c0ff */
[----:B------:R-:W-:-:S13]  /*0a20*/  PLOP3.LUT P1, PT, P1, P2, PT, 0x2f, 0xf2 ;  /* 0x0000000000f2781c */ /* 0x000fda0000f24577 */
[----:B------:R-:W-:Y:S05]  /*0a30*/  @P1 BRA `(.L_x_10) ;  /* 0x0000000400181947 */ /* 0x000fea0003800000 */
[----:B------:R-:W-:-:S04]  /*0a40*/  LOP3.LUT P1, RZ, R3, 0x7fffffff, RZ, 0xc0, !PT ;  /* 0x7fffffff03ff7812 */ /* 0x000fc8000782c0ff */
[----:B------:R-:W-:-:S13]  /*0a50*/  PLOP3.LUT P0, PT, P0, P1, PT, 0x2f, 0xf2 ;  /* 0x0000000000f2781c */ /* 0x000fda0000702577 */
[----:B------:R-:W-:Y:S05]  /*0a60*/  @P0 BRA `(.L_x_11) ;  /* 0x0000000400000947 */ /* 0x000fea0003800000 */
[----:B------:R-:W-:Y:S02]  /*0a70*/  ISETP.GE.AND P0, PT, R9, RZ, PT ;  /* 0x000000ff0900720c */ /* 0x000fe40003f06270 */
[----:B------:R-:W-:-:S11]  /*0a80*/  ISETP.GE.AND P1, PT, R11, RZ, PT ;  /* 0x000000ff0b00720c */ /* 0x000fd60003f26270 */
[----:B------:R-:W-:Y:S02]  /*0a90*/  @P0 IMAD.MOV.U32 R8, RZ, RZ, RZ ;  /* 0x000000ffff080224 */ /* 0x000fe400078e00ff */
[----:B------:R-:W-:Y:S01]  /*0aa0*/  @!P0 FFMA R7, R0, 1.84467440737095516160e+19, RZ ;  /* 0x5f80000000078823 */ /* 0x000fe200000000ff */
[----:B------:R-:W-:Y:S02]  /*0ab0*/  @!P0 IMAD.MOV.U32 R8, RZ, RZ, -0x40 ;  /* 0xffffffc0ff088424 */ /* 0x000fe400078e00ff */
[----:B------:R-:W-:-:S03]  /*0ac0*/  @!P1 FFMA R3, R3, 1.84467440737095516160e+19, RZ ;  /* 0x5f80000003039823 */ /* 0x000fc600000000ff */
[----:B------:R-:W-:-:S07]  /*0ad0*/  @!P1 IADD3 R8, PT, PT, R8, 0x40, RZ ;  /* 0x0000004008089810 */ /* 0x000fce0007ffe0ff */
.L_x_7:
[----:B------:R-:W-:Y:S01]  /*0ae0*/  LEA R0, R13, 0xc0800000, 0x17 ;  /* 0xc08000000d007811 */ /* 0x000fe200078eb8ff */
[----:B------:R-:W-:Y:S01]  /*0af0*/  VIADD R10, R10, 0xffffff81 ;  /* 0xffffff810a0a7836 */ /* 0x000fe20000000000 */
[----:B------:R-:W-:Y:S03]  /*0b00*/  BSSY.RECONVERGENT B2, `(.L_x_12) ;  /* 0x0000035000027945 */ /* 0x000fe60003800200 */
[----:B------:R-:W-:Y:S02]  /*0b10*/  IMAD.IADD R3, R3, 0x1, -R0 ;  /* 0x0000000103037824 */ /* 0x000fe400078e0a00 */
[----:B------:R-:W-:Y:S02]  /*0b20*/  IMAD R0, R10, -0x800000, R7 ;  /* 0xff8000000a007824 */ /* 0x000fe400078e0207 */
[----:B------:R-:W0:Y:S01]  /*0b30*/  MUFU.RCP R9, R3 ;  /* 0x0000000300097308 */ /* 0x000e220000001000 */
[----:B------:R-:W-:-:S04]  /*0b40*/  FADD.FTZ R11, -R3, -RZ ;  /* 0x800000ff030b7221 */ /* 0x000fc80000010100 */
[----:B0-----:R-:W-:-:S04]  /*0b50*/  FFMA R12, R9, R11, 1 ;  /* 0x3f800000090c7423 */ /* 0x001fc8000000000b */
[----:B------:R-:W-:-:S04]  /*0b60*/  FFMA R14, R9, R12, R9 ;  /* 0x0000000c090e7223 */ /* 0x000fc80000000009 */
[----:B------:R-:W-:-:S04]  /*0b70*/  FFMA R7, R0, R14, RZ ;  /* 0x0000000e00077223 */ /* 0x000fc800000000ff */
[----:B------:R-:W-:-:S04]  /*0b80*/  FFMA R12, R11, R7, R0 ;  /* 0x000000070b0c7223 */ /* 0x000fc80000000000 */
[----:B------:R-:W-:Y:S01]  /*0b90*/  FFMA R9, R14, R12, R7 ;  /* 0x0000000c0e097223 */ /* 0x000fe20000000007 */
[----:B------:R-:W-:-:S03]  /*0ba0*/  IADD3 R7, PT, PT, R10, 0x7f, -R13 ;  /* 0x0000007f0a077810 */ /* 0x000fc60007ffe80d */
[----:B------:R-:W-:Y:S01]  /*0bb0*/  FFMA R12, R11, R9, R0 ;  /* 0x000000090b0c7223 */ /* 0x000fe20000000000 */
[----:B------:R-:W-:-:S03]  /*0bc0*/  IADD3 R7, PT, PT, R7, R8, RZ ;  /* 0x0000000807077210 */ /* 0x000fc60007ffe0ff */
[----:B------:R-:W-:-:S05]  /*0bd0*/  FFMA R0, R14, R12, R9 ;  /* 0x0000000c0e007223 */ /* 0x000fca0000000009 */
[----:B------:R-:W-:-:S04]  /*0be0*/  SHF.R.U32.HI R3, RZ, 0x17, R0 ;  /* 0x00000017ff037819 */ /* 0x000fc80000011600 */
[----:B------:R-:W-:-:S05]  /*0bf0*/  LOP3.LUT R3, R3, 0xff, RZ, 0xc0, !PT ;  /* 0x000000ff03037812 */ /* 0x000fca00078ec0ff */
[----:B------:R-:W-:-:S04]  /*0c00*/  IMAD.IADD R11, R3, 0x1, R7 ;  /* 0x00000001030b7824 */ /* 0x000fc800078e0207 */
[----:B------:R-:W-:-:S05]  /*0c10*/  VIADD R3, R11, 0xffffffff ;  /* 0xffffffff0b037836 */ /* 0x000fca0000000000 */
[----:B------:R-:W-:-:S13]  /*0c20*/  ISETP.GE.U32.AND P0, PT, R3, 0xfe, PT ;  /* 0x000000fe0300780c */ /* 0x000fda0003f06070 */
[----:B------:R-:W-:Y:S05]  /*0c30*/  @!P0 BRA `(.L_x_13) ;  /* 0x0000000000808947 */ /* 0x000fea0003800000 */
[----:B------:R-:W-:-:S13]  /*0c40*/  ISETP.GT.AND P0, PT, R11, 0xfe, PT ;  /* 0x000000fe0b00780c */ /* 0x000fda0003f04270 */
[----:B------:R-:W-:Y:S05]  /*0c50*/  @P0 BRA `(.L_x_14) ;  /* 0x00000000006c0947 */ /* 0x000fea0003800000 */
[----:B------:R-:W-:-:S13]  /*0c60*/  ISETP.GE.AND P0, PT, R11, 0x1, PT ;  /* 0x000000010b00780c */ /* 0x000fda0003f06270 */
[----:B------:R-:W-:Y:S05]  /*0c70*/  @P0 BRA `(.L_x_15) ;  /* 0x0000000000740947 */ /* 0x000fea0003800000 */
[----:B------:R-:W-:Y:S02]  /*0c80*/  ISETP.GE.AND P0, PT, R11, -0x18, PT ;  /* 0xffffffe80b00780c */ /* 0x000fe40003f06270 */
[----:B------:R-:W-:-:S11]  /*0c90*/  LOP3.LUT R0, R0, 0x80000000, RZ, 0xc0, !PT ;  /* 0x8000000000007812 */ /* 0x000fd600078ec0ff */
[----:B------:R-:W-:Y:S05]  /*0ca0*/  @!P0 BRA `(.L_x_15) ;  /* 0x0000000000688947 */ /* 0x000fea0003800000 */
[CCC-:B------:R-:W-:Y:S01]  /*0cb0*/  FFMA.RZ R3, R14.reuse, R12.reuse, R9.reuse ;  /* 0x0000000c0e037223 */ /* 0x1c0fe2000000c009 */
[C---:B------:R-:W-:Y:S01]  /*0cc0*/  IADD3 R10, PT, PT, R11.reuse, 0x20, RZ ;  /* 0x000000200b0a7810 */ /* 0x040fe20007ffe0ff */
[CCC-:B------:R-:W-:Y:S01]  /*0cd0*/  FFMA.RM R8, R14.reuse, R12.reuse, R9.reuse ;  /* 0x0000000c0e087223 */ /* 0x1c0fe20000004009 */
[----:B------:R-:W-:Y:S02]  /*0ce0*/  ISETP.NE.AND P2, PT, R11, RZ, PT ;  /* 0x000000ff0b00720c */ /* 0x000fe40003f45270 */
[----:B------:R-:W-:Y:S01]  /*0cf0*/  LOP3.LUT R7, R3, 0x7fffff, RZ, 0xc0, !PT ;  /* 0x007fffff03077812 */ /* 0x000fe200078ec0ff */
[----:B------:R-:W-:Y:S01]  /*0d00*/  FFMA.RP R3, R14, R12, R9 ;  /* 0x0000000c0e037223 */ /* 0x000fe20000008009 */
[----:B------:R-:W-:Y:S01]  /*0d10*/  IMAD.MOV R9, RZ, RZ, -R11 ;  /* 0x000000ffff097224 */ /* 0x000fe200078e0a0b */
[----:B------:R-:W-:Y:S02]  /*0d20*/  ISETP.NE.AND P1, PT, R11, RZ, PT ;  /* 0x000000ff0b00720c */ /* 0x000fe40003f25270 */
[----:B------:R-:W-:-:S02]  /*0d30*/  LOP3.LUT R7, R7, 0x800000, RZ, 0xfc, !PT ;  /* 0x0080000007077812 */ /* 0x000fc400078efcff */
[----:B------:R-:W-:Y:S02]  /*0d40*/  FSETP.NEU.FTZ.AND P0, PT, R3, R8, PT ;  /* 0x000000080300720b */ /* 0x000fe40003f1d000 */
[----:B------:R-:W-:Y:S02]  /*0d50*/  SHF.L.U32 R10, R7, R10, RZ ;  /* 0x0000000a070a7219 */ /* 0x000fe400000006ff */
[----:B------:R-:W-:Y:S02]  /*0d60*/  SEL R8, R9, RZ, P2 ;  /* 0x000000ff09087207 */ /* 0x000fe40001000000 */
[----:B------:R-:W-:Y:S02]  /*0d70*/  ISETP.NE.AND P1, PT, R10, RZ, P1 ;  /* 0x000000ff0a00720c */ /* 0x000fe40000f25270 */
[----:B------:R-:W-:Y:S02]  /*0d80*/  SHF.R.U32.HI R8, RZ, R8, R7 ;  /* 0x00000008ff087219 */ /* 0x000fe40000011607 */
[----:B------:R-:W-:-:S02]  /*0d90*/  PLOP3.LUT P0, PT, P0, P1, PT, 0xf8, 0x8f ;  /* 0x00000000008f781c */ /* 0x000fc40000703f70 */
[----:B------:R-:W-:Y:S02]  /*0da0*/  SHF.R.U32.HI R10, RZ, 0x1, R8 ;  /* 0x00000001ff0a7819 */ /* 0x000fe40000011608 */
[----:B------:R-:W-:-:S04]  /*0db0*/  SEL R3, RZ, 0x1, !P0 ;  /* 0x00000001ff037807 */ /* 0x000fc80004000000 */
[----:B------:R-:W-:-:S04]  /*0dc0*/  LOP3.LUT R3, R3, 0x1, R10, 0xf8, !PT ;  /* 0x0000000103037812 */ /* 0x000fc800078ef80a */
[----:B------:R-:W-:-:S05]  /*0dd0*/  LOP3.LUT R3, R3, R8, RZ, 0xc0, !PT ;  /* 0x0000000803037212 */ /* 0x000fca00078ec0ff */
[----:B------:R-:W-:-:S05]  /*0de0*/  IMAD.IADD R3, R10, 0x1, R3 ;  /* 0x000000010a037824 */ /* 0x000fca00078e0203 */
[----:B------:R-:W-:Y:S01]  /*0df0*/  LOP3.LUT R0, R3, R0, RZ, 0xfc, !PT ;  /* 0x0000000003007212 */ /* 0x000fe200078efcff */
[----:B------:R-:W-:Y:S06]  /*0e00*/  BRA `(.L_x_15) ;  /* 0x0000000000107947 */ /* 0x000fec0003800000 */
.L_x_14:
[----:B------:R-:W-:-:S04]  /*0e10*/  LOP3.LUT R0, R0, 0x80000000, RZ, 0xc0, !PT ;  /* 0x8000000000007812 */ /* 0x000fc800078ec0ff */
[----:B------:R-:W-:Y:S01]  /*0e20*/  LOP3.LUT R0, R0, 0x7f800000, RZ, 0xfc, !PT ;  /* 0x7f80000000007812 */ /* 0x000fe200078efcff */
[----:B------:R-:W-:Y:S06]  /*0e30*/  BRA `(.L_x_15) ;  /* 0x0000000000047947 */ /* 0x000fec0003800000 */
.L_x_13:
[----:B------:R-:W-:-:S07]  /*0e40*/  LEA R0, R7, R0, 0x17 ;  /* 0x0000000007007211 */ /* 0x000fce00078eb8ff */
.L_x_15:
[----:B------:R-:W-:Y:S05]  /*0e50*/  BSYNC.RECONVERGENT B2 ;  /* 0x0000000000027941 */ /* 0x000fea0003800200 */
.L_x_12:
[----:B------:R-:W-:Y:S05]  /*0e60*/  BRA `(.L_x_16) ;  /* 0x0000000000207947 */ /* 0x000fea0003800000 */
.L_x_11:
[----:B------:R-:W-:-:S04]  /*0e70*/  LOP3.LUT R0, R3, 0x80000000, R7, 0x48, !PT ;  /* 0x8000000003007812 */ /* 0x000fc800078e4807 */
[----:B------:R-:W-:Y:S01]  /*0e80*/  LOP3.LUT R0, R0, 0x7f800000, RZ, 0xfc, !PT ;  /* 0x7f80000000007812 */ /* 0x000fe200078efcff */
[----:B------:R-:W-:Y:S06]  /*0e90*/  BRA `(.L_x_16) ;  /* 0x0000000000147947 */ /* 0x000fec0003800000 */
.L_x_10:
[----:B------:R-:W-:Y:S01]  /*0ea0*/  LOP3.LUT R0, R3, 0x80000000, R7, 0x48, !PT ;  /* 0x8000000003007812 */ /* 0x000fe200078e4807 */
[----:B------:R-:W-:Y:S06]  /*0eb0*/  BRA `(.L_x_16) ;  /* 0x00000000000c7947 */ /* 0x000fec0003800000 */
.L_x_9:
[----:B------:R-:W0:Y:S01]  /*0ec0*/  MUFU.RSQ R0, -QNAN ;  /* 0xffc0000000007908 */ /* 0x000e220000001400 */
[----:B------:R-:W-:Y:S05]  /*0ed0*/  BRA `(.L_x_16) ;  /* 0x0000000000047947 */ /* 0x000fea0003800000 */
.L_x_8:
[----:B------:R-:W-:-:S07]  /*0ee0*/  FADD.FTZ R0, R0, R3 ;  /* 0x0000000300007221 */ /* 0x000fce0000010000 */
.L_x_16:
[----:B------:R-:W-:Y:S05]  /*0ef0*/  BSYNC.RECONVERGENT B1 ;  /* 0x0000000000017941 */ /* 0x000fea0003800200 */
.L_x_6:
[----:B------:R-:W-:-:S04]  /*0f00*/  IMAD.MOV.U32 R3, RZ, RZ, 0x0 ;  /* 0x00000000ff037424 */ /* 0x000fc800078e00ff */
[----:B0-----:R-:W-:Y:S05]  /*0f10*/  RET.REL.NODEC R2 `(_Z24batchNormalizationKernelPKfPfS0_S0_S0_S0_fiiii) ;  /* 0xfffffff002387950 */ /* 0x001fea0003c3ffff */
.L_x_17:
[----:B------:R-:W-:-:S00]  /*0f20*/  BRA `(.L_x_17) ;  /* 0xfffffffc00fc7947 */ /* 0x000fc0000383ffff */
[----:B------:R-:W-:-:S00]  /*0f30*/  NOP ;  /* 0x0000000000007918 */ /* 0x000fc00000000000 */
        /* <DEDUP_REMOVED lines=12> */
.L_x_19:


//--------------------- .nv.shared.reserved.0     --------------------------
	.section	.nv.shared.reserved.0,"aw",@nobits
	.weak		__nv_reservedSMEM_offset_0_alias
	.size		__nv_reservedSMEM_offset_0_alias, 0, 64
	.other		__nv_reservedSMEM_offset_0_alias,@"STO_CUDA_RESERVED_SHARED STV_DEFAULT"
__nv_reservedSMEM_offset_0_alias:
	.zero		0
	.zero		64


//--------------------- .nv.constant0._Z24batchNormalizationKernelPKfPfS0_S0_S0_S0_fiiii --------------------------
	.section	.nv.constant0._Z24batchNormalizationKernelPKfPfS0_S0_S0_S0_fiiii,"a",@progbits
	.sectionflags	@""
	.align	4
.nv.constant0._Z24batchNormalizationKernelPKfPfS0_S0_S0_S0_fiiii:
	.zero		964


//--------------------- SYMBOLS --------------------------

	.type		.nv.reservedSmem.offset0,@object
	.size		.nv.reservedSmem.offset0,0x4
